//
// Generated by NVIDIA NVVM Compiler
//
// Compiler Build ID: CL-36424714
// Cuda compilation tools, release 13.0, V13.0.88
// Based on NVVM 20.0.0
//

.version 9.0
.target sm_100
.address_size 64

	// .globl	_Z11mono_kernelPKfS0_Pfi
.extern .shared .align 16 .b8 smem[];

.visible .entry _Z11mono_kernelPKfS0_Pfi(
	.param .u64 .ptr .align 1 _Z11mono_kernelPKfS0_Pfi_param_0,
	.param .u64 .ptr .align 1 _Z11mono_kernelPKfS0_Pfi_param_1,
	.param .u64 .ptr .align 1 _Z11mono_kernelPKfS0_Pfi_param_2,
	.param .u32 _Z11mono_kernelPKfS0_Pfi_param_3
)
{
	.reg .pred 	%p<2>;
	.reg .b32 	%r<7>;
	.reg .b32 	%f<13>;
	.reg .b64 	%rd<12>;

	ld.param.u64 	%rd1, [_Z11mono_kernelPKfS0_Pfi_param_0];
	ld.param.u64 	%rd2, [_Z11mono_kernelPKfS0_Pfi_param_1];
	ld.param.u64 	%rd3, [_Z11mono_kernelPKfS0_Pfi_param_2];
	ld.param.u32 	%r3, [_Z11mono_kernelPKfS0_Pfi_param_3];
	mov.u32 	%r4, %ctaid.x;
	mov.u32 	%r5, %ntid.x;
	mov.u32 	%r6, %tid.x;
	mad.lo.s32 	%r1, %r4, %r5, %r6;
	shl.b32 	%r2, %r1, 2;
	setp.ge.s32 	%p1, %r2, %r3;
	@%p1 bra 	$L__BB0_2;
	cvta.to.global.u64 	%rd4, %rd3;
	cvta.to.global.u64 	%rd5, %rd1;
	cvta.to.global.u64 	%rd6, %rd2;
	mul.wide.s32 	%rd7, %r2, 4;
	add.s64 	%rd8, %rd5, %rd7;
	ld.global.nc.f32 	%f1, [%rd8];
	add.s64 	%rd9, %rd6, %rd7;
	ld.global.nc.f32 	%f2, [%rd9];
	fma.rn.f32 	%f3, %f1, %f2, 0f00000000;
	ld.global.nc.f32 	%f4, [%rd8+4];
	ld.global.nc.f32 	%f5, [%rd9+4];
	fma.rn.f32 	%f6, %f4, %f5, %f3;
	ld.global.nc.f32 	%f7, [%rd8+8];
	ld.global.nc.f32 	%f8, [%rd9+8];
	fma.rn.f32 	%f9, %f7, %f8, %f6;
	ld.global.nc.f32 	%f10, [%rd8+12];
	ld.global.nc.f32 	%f11, [%rd9+12];
	fma.rn.f32 	%f12, %f10, %f11, %f9;
	mul.wide.s32 	%rd10, %r1, 4;
	add.s64 	%rd11, %rd4, %rd10;
	st.global.f32 	[%rd11], %f12;
$L__BB0_2:
	ret;

}
	// .globl	_Z9ws_kernelPKfS0_Pfi
.visible .entry _Z9ws_kernelPKfS0_Pfi(
	.param .u64 .ptr .align 1 _Z9ws_kernelPKfS0_Pfi_param_0,
	.param .u64 .ptr .align 1 _Z9ws_kernelPKfS0_Pfi_param_1,
	.param .u64 .ptr .align 1 _Z9ws_kernelPKfS0_Pfi_param_2,
	.param .u32 _Z9ws_kernelPKfS0_Pfi_param_3
)
{
	.reg .pred 	%p<11>;
	.reg .b32 	%r<33>;
	.reg .b32 	%f<17>;
	.reg .b64 	%rd<13>;

	ld.param.u64 	%rd1, [_Z9ws_kernelPKfS0_Pfi_param_0];
	ld.param.u64 	%rd2, [_Z9ws_kernelPKfS0_Pfi_param_1];
	ld.param.u64 	%rd3, [_Z9ws_kernelPKfS0_Pfi_param_2];
	ld.param.u32 	%r10, [_Z9ws_kernelPKfS0_Pfi_param_3];
	mov.u32 	%r1, %tid.x;
	and.b32  	%r2, %r1, 31;
	mov.u32 	%r3, %ctaid.x;
	shl.b32 	%r4, %r3, 7;
	add.s32 	%r11, %r4, 128;
	setp.gt.s32 	%p1, %r11, %r10;
	@%p1 bra 	$L__BB1_8;
	setp.gt.u32 	%p2, %r1, 31;
	@%p2 bra 	$L__BB1_3;
	shl.b32 	%r14, %r1, 2;
	cvt.u64.u32 	%rd6, %r14;
	shl.b32 	%r15, %r1, 4;
	mov.u32 	%r16, smem;
	add.s32 	%r12, %r16, %r15;
	add.s32 	%r13, %r12, 512;
	cvt.s64.s32 	%rd7, %r4;
	add.s64 	%rd8, %rd7, %rd6;
	shl.b64 	%rd9, %rd8, 2;
	add.s64 	%rd4, %rd1, %rd9;
	add.s64 	%rd5, %rd2, %rd9;
	// begin inline asm
	cp.async.cg.shared.global [%r12], [%rd4], 16;

	// end inline asm
	// begin inline asm
	cp.async.cg.shared.global [%r13], [%rd5], 16;

	// end inline asm
	// begin inline asm
	cp.async.commit_group;
	// end inline asm
	// begin inline asm
	cp.async.wait_group 0;
	// end inline asm
$L__BB1_3:
	bar.sync 	0;
	and.b32  	%r17, %r1, 992;
	setp.ne.s32 	%p3, %r17, 32;
	@%p3 bra 	$L__BB1_8;
	shl.b32 	%r18, %r2, 2;
	mov.u32 	%r19, smem;
	add.s32 	%r20, %r18, %r19;
	add.s32 	%r31, %r20, 512;
	mov.f32 	%f16, 0f00000000;
	mov.u32 	%r32, %r2;
$L__BB1_5:
	ld.shared.f32 	%f5, [%r31+-512];
	ld.shared.f32 	%f6, [%r31];
	fma.rn.f32 	%f16, %f5, %f6, %f16;
	add.s32 	%r8, %r32, 32;
	add.s32 	%r31, %r31, 128;
	setp.lt.u32 	%p4, %r32, 96;
	mov.u32 	%r32, %r8;
	@%p4 bra 	$L__BB1_5;
	mov.b32 	%r21, %f16;
	shfl.sync.down.b32	%r22|%p5, %r21, 16, 31, -1;
	mov.b32 	%f7, %r22;
	add.f32 	%f8, %f16, %f7;
	mov.b32 	%r23, %f8;
	shfl.sync.down.b32	%r24|%p6, %r23, 8, 31, -1;
	mov.b32 	%f9, %r24;
	add.f32 	%f10, %f8, %f9;
	mov.b32 	%r25, %f10;
	shfl.sync.down.b32	%r26|%p7, %r25, 4, 31, -1;
	mov.b32 	%f11, %r26;
	add.f32 	%f12, %f10, %f11;
	mov.b32 	%r27, %f12;
	shfl.sync.down.b32	%r28|%p8, %r27, 2, 31, -1;
	mov.b32 	%f13, %r28;
	add.f32 	%f14, %f12, %f13;
	mov.b32 	%r29, %f14;
	shfl.sync.down.b32	%r30|%p9, %r29, 1, 31, -1;
	mov.b32 	%f15, %r30;
	add.f32 	%f3, %f14, %f15;
	setp.ne.s32 	%p10, %r2, 0;
	@%p10 bra 	$L__BB1_8;
	cvta.to.global.u64 	%rd10, %rd3;
	mul.wide.u32 	%rd11, %r3, 4;
	add.s64 	%rd12, %rd10, %rd11;
	st.global.f32 	[%rd12], %f3;
$L__BB1_8:
	ret;

}


// ===== COMPILED SASS (sm_100) =====

	.target	sm_100

	.elftype	@"ET_EXEC"


//--------------------- .note.nv.tkinfo           --------------------------
	.section	.note.nv.tkinfo,"",@"SHT_NOTE"
	.sectionflags	@"SHF_NOTE_NV_TKINFO"
	.tkinfo
        /*0018*/ 	.word	0x00000002
        /*0030*/ 	.string	""
        /*0030*/ 	.string	"ptxas"
        /*0030*/ 	.string	"Cuda compilation tools, release 13.0, V13.0.88"
        /*0030*/ 	.string	"Build cuda_13.0.r13.0/compiler.36424714_0"
        /*0030*/ 	.string	"-arch sm_100 -m 64 "



//--------------------- .note.nv.cuinfo           --------------------------
	.section	.note.nv.cuinfo,"",@"SHT_NOTE"
	.sectionflags	@"SHF_NOTE_NV_CUINFO"
        /*0018*/ 	.short	0x0002
        /*001a*/ 	.short	0x0064
        /*001c*/ 	.short	0x0082
	.zero		2


//--------------------- .nv.info                  --------------------------
	.section	.nv.info,"",@"SHT_CUDA_INFO"
	.align	4


	//----- nvinfo : EIATTR_REGCOUNT
	.align		4
        /*0000*/ 	.byte	0x04, 0x2f
        /*0002*/ 	.short	(.L_1 - .L_0)
	.align		4
.L_0:
        /*0004*/ 	.word	index@(_Z11mono_kernelPKfS0_Pfi)
        /*0008*/ 	.word	0x00000014


	//----- nvinfo : EIATTR_FRAME_SIZE
	.align		4
.L_1:
        /*000c*/ 	.byte	0x04, 0x11
        /*000e*/ 	.short	(.L_3 - .L_2)
	.align		4
.L_2:
        /*0010*/ 	.word	index@(_Z11mono_kernelPKfS0_Pfi)
        /*0014*/ 	.word	0x00000000


	//----- nvinfo : EIATTR_REGCOUNT
	.align		4
.L_3:
        /*0018*/ 	.byte	0x04, 0x2f
        /*001a*/ 	.short	(.L_5 - .L_4)
	.align		4
.L_4:
        /*001c*/ 	.word	index@(_Z9ws_kernelPKfS0_Pfi)
        /*0020*/ 	.word	0x0000000c


	//----- nvinfo : EIATTR_FRAME_SIZE
	.align		4
.L_5:
        /*0024*/ 	.byte	0x04, 0x11
        /*0026*/ 	.short	(.L_7 - .L_6)
	.align		4
.L_6:
        /*0028*/ 	.word	index@(_Z9ws_kernelPKfS0_Pfi)
        /*002c*/ 	.word	0x00000000


	//----- nvinfo : EIATTR_MIN_STACK_SIZE
	.align		4
.L_7:
        /*0030*/ 	.byte	0x04, 0x12
        /*0032*/ 	.short	(.L_9 - .L_8)
	.align		4
.L_8:
        /*0034*/ 	.word	index@(_Z9ws_kernelPKfS0_Pfi)
        /*0038*/ 	.word	0x00000000


	//----- nvinfo : EIATTR_MIN_STACK_SIZE
	.align		4
.L_9:
        /*003c*/ 	.byte	0x04, 0x12
        /*003e*/ 	.short	(.L_11 - .L_10)
	.align		4
.L_10:
        /*0040*/ 	.word	index@(_Z11mono_kernelPKfS0_Pfi)
        /*0044*/ 	.word	0x00000000
.L_11:


//--------------------- .nv.compat                --------------------------
	.section	.nv.compat,"",@"SHT_CUDA_COMPAT_INFO"
	.align	4
        /*0000*/ 	.byte	0x02, 0x09, 0x00, 0x00, 0x02, 0x02, 0x01, 0x00, 0x02, 0x05, 0x05, 0x00, 0x03, 0x07, 0x01, 0x01
        /*0010*/ 	.byte	0x02, 0x03, 0x00, 0x00, 0x02, 0x06, 0x01, 0x00, 0x04, 0x0b, 0x08, 0x00, 0x09, 0x00, 0x00, 0x00
        /*0020*/ 	.byte	0x00, 0x00, 0x00, 0x00


//--------------------- .nv.info._Z9ws_kernelPKfS0_Pfi --------------------------
	.section	.nv.info._Z9ws_kernelPKfS0_Pfi,"",@"SHT_CUDA_INFO"
	.sectionflags	@""
	.align	4


	//----- nvinfo : EIATTR_CUDA_API_VERSION
	.align		4
        /*0000*/ 	.byte	0x04, 0x37
        /*0002*/ 	.short	(.L_13 - .L_12)
.L_12:
        /*0004*/ 	.word	0x00000082


	//----- nvinfo : EIATTR_KPARAM_INFO
	.align		4
.L_13:
        /*0008*/ 	.byte	0x04, 0x17
        /*000a*/ 	.short	(.L_15 - .L_14)
.L_14:
        /*000c*/ 	.word	0x00000000
        /*0010*/ 	.short	0x0003
        /*0012*/ 	.short	0x0018
        /*0014*/ 	.byte	0x00, 0xf0, 0x11, 0x00


	//----- nvinfo : EIATTR_KPARAM_INFO
	.align		4
.L_15:
        /*0018*/ 	.byte	0x04, 0x17
        /*001a*/ 	.short	(.L_17 - .L_16)
.L_16:
        /*001c*/ 	.word	0x00000000
        /*0020*/ 	.short	0x0002
        /*0022*/ 	.short	0x0010
        /*0024*/ 	.byte	0x00, 0xf5, 0x21, 0x00


	//----- nvinfo : EIATTR_KPARAM_INFO
	.align		4
.L_17:
        /*0028*/ 	.byte	0x04, 0x17
        /*002a*/ 	.short	(.L_19 - .L_18)
.L_18:
        /*002c*/ 	.word	0x00000000
        /*0030*/ 	.short	0x0001
        /*0032*/ 	.short	0x0008
        /*0034*/ 	.byte	0x00, 0xf5, 0x21, 0x00


	//----- nvinfo : EIATTR_KPARAM_INFO
	.align		4
.L_19:
        /*0038*/ 	.byte	0x04, 0x17
        /*003a*/ 	.short	(.L_21 - .L_20)
.L_20:
        /*003c*/ 	.word	0x00000000
        /*0040*/ 	.short	0x0000
        /*0042*/ 	.short	0x0000
        /*0044*/ 	.byte	0x00, 0xf5, 0x21, 0x00


	//----- nvinfo : EIATTR_SPARSE_MMA_MASK
	.align		4
.L_21:
        /*0048*/ 	.byte	0x03, 0x50
        /*004a*/ 	.short	0x0000


	//----- nvinfo : EIATTR_MAXREG_COUNT
	.align		4
        /*004c*/ 	.byte	0x03, 0x1b
        /*004e*/ 	.short	0x00ff


	//----- nvinfo : EIATTR_NUM_BARRIERS
	.align		4
        /*0050*/ 	.byte	0x02, 0x4c
        /*0052*/ 	.byte	0x01
	.zero		1


	//----- nvinfo : EIATTR_MERCURY_ISA_VERSION
	.align		4
        /*0054*/ 	.byte	0x03, 0x5f
        /*0056*/ 	.short	0x0101


	//----- nvinfo : EIATTR_COOP_GROUP_MASK_REGIDS
	.align		4
        /*0058*/ 	.byte	0x04, 0x29
        /*005a*/ 	.short	(.L_23 - .L_22)


	//   ....[0]....
.L_22:
        /*005c*/ 	.word	0xffffffff


	//   ....[1]....
        /*0060*/ 	.word	0xffffffff


	//   ....[2]....
        /*0064*/ 	.word	0xffffffff


	//   ....[3]....
        /*0068*/ 	.word	0xffffffff


	//   ....[4]....
        /*006c*/ 	.word	0xffffffff


	//----- nvinfo : EIATTR_COOP_GROUP_INSTR_OFFSETS
	.align		4
.L_23:
        /*0070*/ 	.byte	0x04, 0x28
        /*0072*/ 	.short	(.L_25 - .L_24)


	//   ....[0]....
.L_24:
        /*0074*/ 	.word	0x00000360


	//   ....[1]....
        /*0078*/ 	.word	0x00000390


	//   ....[2]....
        /*007c*/ 	.word	0x000003b0


	//   ....[3]....
        /*0080*/ 	.word	0x000003d0


	//   ....[4]....
        /*0084*/ 	.word	0x000003f0


	//----- nvinfo : EIATTR_VRC_CTA_INIT_COUNT
	.align		4
.L_25:
        /*0088*/ 	.byte	0x02, 0x4a
	.zero		1
	.zero		1


	//----- nvinfo : EIATTR_EXIT_INSTR_OFFSETS
	.align		4
        /*008c*/ 	.byte	0x04, 0x1c
        /*008e*/ 	.short	(.L_27 - .L_26)


	//   ....[0]....
.L_26:
        /*0090*/ 	.word	0x00000060


	//   ....[1]....
        /*0094*/ 	.word	0x00000240


	//   ....[2]....
        /*0098*/ 	.word	0x00000400


	//   ....[3]....
        /*009c*/ 	.word	0x00000450


	//----- nvinfo : EIATTR_CRS_STACK_SIZE
	.align		4
.L_27:
        /*00a0*/ 	.byte	0x04, 0x1e
        /*00a2*/ 	.short	(.L_29 - .L_28)
.L_28:
        /*00a4*/ 	.word	0x00000000


	//----- nvinfo : EIATTR_CBANK_PARAM_SIZE
	.align		4
.L_29:
        /*00a8*/ 	.byte	0x03, 0x19
        /*00aa*/ 	.short	0x001c


	//----- nvinfo : EIATTR_PARAM_CBANK
	.align		4
        /*00ac*/ 	.byte	0x04, 0x0a
        /*00ae*/ 	.short	(.L_31 - .L_30)
	.align		4
.L_30:
        /*00b0*/ 	.word	index@(.nv.constant0._Z9ws_kernelPKfS0_Pfi)
        /*00b4*/ 	.short	0x0380
        /*00b6*/ 	.short	0x001c


	//----- nvinfo : EIATTR_SW_WAR
	.align		4
.L_31:
        /*00b8*/ 	.byte	0x04, 0x36
        /*00ba*/ 	.short	(.L_33 - .L_32)
.L_32:
        /*00bc*/ 	.word	0x00000008
.L_33:


//--------------------- .nv.info._Z11mono_kernelPKfS0_Pfi --------------------------
	.section	.nv.info._Z11mono_kernelPKfS0_Pfi,"",@"SHT_CUDA_INFO"
	.sectionflags	@""
	.align	4


	//----- nvinfo : EIATTR_CUDA_API_VERSION
	.align		4
        /*0000*/ 	.byte	0x04, 0x37
        /*0002*/ 	.short	(.L_35 - .L_34)
.L_34:
        /*0004*/ 	.word	0x00000082


	//----- nvinfo : EIATTR_KPARAM_INFO
	.align		4
.L_35:
        /*0008*/ 	.byte	0x04, 0x17
        /*000a*/ 	.short	(.L_37 - .L_36)
.L_36:
        /*000c*/ 	.word	0x00000000
        /*0010*/ 	.short	0x0003
        /*0012*/ 	.short	0x0018
        /*0014*/ 	.byte	0x00, 0xf0, 0x11, 0x00


	//----- nvinfo : EIATTR_KPARAM_INFO
	.align		4
.L_37:
        /*0018*/ 	.byte	0x04, 0x17
        /*001a*/ 	.short	(.L_39 - .L_38)
.L_38:
        /*001c*/ 	.word	0x00000000
        /*0020*/ 	.short	0x0002
        /*0022*/ 	.short	0x0010
        /*0024*/ 	.byte	0x00, 0xf5, 0x21, 0x00


	//----- nvinfo : EIATTR_KPARAM_INFO
	.align		4
.L_39:
        /*0028*/ 	.byte	0x04, 0x17
        /*002a*/ 	.short	(.L_41 - .L_40)
.L_40:
        /*002c*/ 	.word	0x00000000
        /*0030*/ 	.short	0x0001
        /*0032*/ 	.short	0x0008
        /*0034*/ 	.byte	0x00, 0xf5, 0x21, 0x00


	//----- nvinfo : EIATTR_KPARAM_INFO
	.align		4
.L_41:
        /*0038*/ 	.byte	0x04, 0x17
        /*003a*/ 	.short	(.L_43 - .L_42)
.L_42:
        /*003c*/ 	.word	0x00000000
        /*0040*/ 	.short	0x0000
        /*0042*/ 	.short	0x0000
        /*0044*/ 	.byte	0x00, 0xf5, 0x21, 0x00


	//----- nvinfo : EIATTR_SPARSE_MMA_MASK
	.align		4
.L_43:
        /*0048*/ 	.byte	0x03, 0x50
        /*004a*/ 	.short	0x0000


	//----- nvinfo : EIATTR_MAXREG_COUNT
	.align		4
        /*004c*/ 	.byte	0x03, 0x1b
        /*004e*/ 	.short	0x00ff


	//----- nvinfo : EIATTR_MERCURY_ISA_VERSION
	.align		4
        /*0050*/ 	.byte	0x03, 0x5f
        /*0052*/ 	.short	0x0101


	//----- nvinfo : EIATTR_VRC_CTA_INIT_COUNT
	.align		4
        /*0054*/ 	.byte	0x02, 0x4a
	.zero		1
	.zero		1


	//----- nvinfo : EIATTR_EXIT_INSTR_OFFSETS
	.align		4
        /*0058*/ 	.byte	0x04, 0x1c
        /*005a*/ 	.short	(.L_45 - .L_44)


	//   ....[0]....
.L_44:
        /*005c*/ 	.word	0x00000080


	//   ....[1]....
        /*0060*/ 	.word	0x000001d0


	//----- nvinfo : EIATTR_CBANK_PARAM_SIZE
	.align		4
.L_45:
        /*0064*/ 	.byte	0x03, 0x19
        /*0066*/ 	.short	0x001c


	//----- nvinfo : EIATTR_PARAM_CBANK
	.align		4
        /*0068*/ 	.byte	0x04, 0x0a
        /*006a*/ 	.short	(.L_47 - .L_46)
	.align		4
.L_46:
        /*006c*/ 	.word	index@(.nv.constant0._Z11mono_kernelPKfS0_Pfi)
        /*0070*/ 	.short	0x0380
        /*0072*/ 	.short	0x001c


	//----- nvinfo : EIATTR_SW_WAR
	.align		4
.L_47:
        /*0074*/ 	.byte	0x04, 0x36
        /*0076*/ 	.short	(.L_49 - .L_48)
.L_48:
        /*0078*/ 	.word	0x00000008
.L_49:


//--------------------- .nv.callgraph             --------------------------
	.section	.nv.callgraph,"",@"SHT_CUDA_CALLGRAPH"
	.align	4
	.sectionentsize	8
	.align		4
        /*0000*/ 	.word	0x00000000
	.align		4
        /*0004*/ 	.word	0xffffffff
	.align		4
        /*0008*/ 	.word	0x00000000
	.align		4
        /*000c*/ 	.word	0xfffffffe
	.align		4
        /*0010*/ 	.word	0x00000000
	.align		4
        /*0014*/ 	.word	0xfffffffd
	.align		4
        /*0018*/ 	.word	0x00000000
	.align		4
        /*001c*/ 	.word	0xfffffffc


//--------------------- .text._Z9ws_kernelPKfS0_Pfi --------------------------
	.section	.text._Z9ws_kernelPKfS0_Pfi,"ax",@progbits
	.align	128
        .global         _Z9ws_kernelPKfS0_Pfi
        .type           _Z9ws_kernelPKfS0_Pfi,@function
        .size           _Z9ws_kernelPKfS0_Pfi,(.L_x_6 - _Z9ws_kernelPKfS0_Pfi)
        .other          _Z9ws_kernelPKfS0_Pfi,@"STO_CUDA_ENTRY STV_DEFAULT"
_Z9ws_kernelPKfS0_Pfi:
.text._Z9ws_kernelPKfS0_Pfi:
[----:B------:R-:W-:Y:S01]  /*0000*/  LDC R1, c[0x0][0x37c] ;  /* 0x0000df00ff017b82 */ /* 0x000fe20000000800 */
[----:B------:R-:W1:Y:S01]  /*0010*/  S2R R0, SR_CTAID.X ;  /* 0x0000000000007919 */ /* 0x000e620000002500 */
[----:B------:R-:W2:Y:S01]  /*0020*/  LDCU UR4, c[0x0][0x398] ;  /* 0x00007300ff0477ac */ /* 0x000ea20008000800 */
[----:B-1----:R-:W-:-:S04]  /*0030*/  IMAD.SHL.U32 R2, R0, 0x80, RZ ;  /* 0x0000008000027824 */ /* 0x002fc800078e00ff */
[----:B------:R-:W-:-:S05]  /*0040*/  VIADD R3, R2, 0x80 ;  /* 0x0000008002037836 */ /* 0x000fca0000000000 */
[----:B--2---:R-:W-:-:S13]  /*0050*/  ISETP.GT.AND P0, PT, R3, UR4, PT ;  /* 0x0000000403007c0c */ /* 0x004fda000bf04270 */
[----:B------:R-:W-:Y:S05]  /*0060*/  @P0 EXIT ;  /* 0x000000000000094d */ /* 0x000fea0003800000 */
[----:B------:R-:W1:Y:S01]  /*0070*/  S2R R9, SR_TID.X ;  /* 0x0000000000097919 */ /* 0x000e620000002100 */
[----:B------:R-:W2:Y:S01]  /*0080*/  LDCU.64 UR6, c[0x0][0x358] ;  /* 0x00006b00ff0677ac */ /* 0x000ea20008000a00 */
[----:B------:R-:W-:Y:S01]  /*0090*/  BSSY.RECONVERGENT B0, `(.L_x_0) ;  /* 0x0000019000007945 */ /* 0x000fe20003800200 */
[C---:B-1----:R-:W-:Y:S02]  /*00a0*/  ISETP.GT.U32.AND P1, PT, R9.reuse, 0x1f, PT ;  /* 0x0000001f0900780c */ /* 0x042fe40003f24070 */
[----:B------:R-:W-:-:S04]  /*00b0*/  LOP3.LUT R3, R9, 0x3e0, RZ, 0xc0, !PT ;  /* 0x000003e009037812 */ /* 0x000fc800078ec0ff */
[----:B------:R-:W-:-:S07]  /*00c0*/  ISETP.NE.AND P0, PT, R3, 0x20, PT ;  /* 0x000000200300780c */ /* 0x000fce0003f05270 */
[----:B--2---:R-:W-:Y:S06]  /*00d0*/  @P1 BRA `(.L_x_1) ;  /* 0x0000000000501947 */ /* 0x004fec0003800000 */
[----:B------:R-:W1:Y:S01]  /*00e0*/  S2UR UR5, SR_CgaCtaId ;  /* 0x00000000000579c3 */ /* 0x000e620000008800 */
[----:B------:R-:W2:Y:S01]  /*00f0*/  LDCU.128 UR8, c[0x0][0x380] ;  /* 0x00007000ff0877ac */ /* 0x000ea20008000c00 */
[----:B------:R-:W-:Y:S01]  /*0100*/  LEA R5, P1, R9, R2, 0x2 ;  /* 0x0000000209057211 */ /* 0x000fe200078210ff */
[----:B------:R-:W-:-:S03]  /*0110*/  UMOV UR4, 0x400 ;  /* 0x0000040000047882 */ /* 0x000fc60000000000 */
[----:B------:R-:W-:Y:S01]  /*0120*/  LEA.HI.X.SX32 R2, R2, RZ, 0x1, P1 ;  /* 0x000000ff02027211 */ /* 0x000fe200008f0eff */
[----:B------:R-:W-:-:S03]  /*0130*/  IMAD.SHL.U32 R4, R5, 0x4, RZ ;  /* 0x0000000405047824 */ /* 0x000fc600078e00ff */
[----:B------:R-:W-:Y:S02]  /*0140*/  SHF.L.U64.HI R5, R5, 0x2, R2 ;  /* 0x0000000205057819 */ /* 0x000fe40000010202 */
[C---:B--2---:R-:W-:Y:S02]  /*0150*/  IADD3 R2, P1, PT, R4.reuse, UR8, RZ ;  /* 0x0000000804027c10 */ /* 0x044fe4000ff3e0ff */
[----:B------:R-:W-:Y:S02]  /*0160*/  IADD3 R4, P2, PT, R4, UR10, RZ ;  /* 0x0000000a04047c10 */ /* 0x000fe4000ff5e0ff */
[C---:B------:R-:W-:Y:S01]  /*0170*/  IADD3.X R3, PT, PT, R5.reuse, UR9, RZ, P1, !PT ;  /* 0x0000000905037c10 */ /* 0x040fe20008ffe4ff */
[----:B-1----:R-:W-:Y:S01]  /*0180*/  ULEA UR4, UR5, UR4, 0x18 ;  /* 0x0000000405047291 */ /* 0x002fe2000f8ec0ff */
[----:B------:R-:W-:-:S05]  /*0190*/  IADD3.X R5, PT, PT, R5, UR11, RZ, P2, !PT ;  /* 0x0000000b05057c10 */ /* 0x000fca00097fe4ff */
[----:B------:R-:W-:-:S05]  /*01a0*/  LEA R7, R9, UR4, 0x4 ;  /* 0x0000000409077c11 */ /* 0x000fca000f8e20ff */
[----:B------:R-:W-:Y:S01]  /*01b0*/  @!PT LDS RZ, [RZ] ;  /* 0x00000000fffff984 */ /* 0x000fe20000000800 */
[----:B------:R-:W-:Y:S01]  /*01c0*/  @!PT LDS RZ, [RZ] ;  /* 0x00000000fffff984 */ /* 0x000fe20000000800 */
[----:B------:R-:W-:Y:S01]  /*01d0*/  @!PT LDS RZ, [RZ] ;  /* 0x00000000fffff984 */ /* 0x000fe20000000800 */
[----:B------:R1:W-:Y:S04]  /*01e0*/  LDGSTS.E.BYPASS.128 [R7], desc[UR6][R2.64] ;  /* 0x0000000002077fae */ /* 0x0003e8000b981806 */
[----:B------:R1:W-:Y:S04]  /*01f0*/  LDGSTS.E.BYPASS.128 [R7+0x200], desc[UR6][R4.64] ;  /* 0x0020000004077fae */ /* 0x0003e8000b981806 */
[----:B------:R-:W0:Y:S01]  /*0200*/  LDGDEPBAR ;  /* 0x00000000000079af */ /* 0x000e220000000000 */
[----:B------:R-:W-:-:S04]  /*0210*/  DEPBAR.LE SB0, 0x0 ;  /* 0x000080000000791a */ /* 0x000fc80000000000 */
.L_x_1:
[----:B------:R-:W-:Y:S05]  /*0220*/  BSYNC.RECONVERGENT B0 ;  /* 0x0000000000007941 */ /* 0x000fea0003800200 */
.L_x_0:
[----:B------:R-:W-:Y:S06]  /*0230*/  BAR.SYNC.DEFER_BLOCKING 0x0 ;  /* 0x0000000000007b1d */ /* 0x000fec0000010000 */
[----:B------:R-:W-:Y:S05]  /*0240*/  @P0 EXIT ;  /* 0x000000000000094d */ /* 0x000fea0003800000 */
[----:B------:R-:W2:Y:S01]  /*0250*/  S2UR UR5, SR_CgaCtaId ;  /* 0x00000000000579c3 */ /* 0x000ea20000008800 */
[----:B------:R-:W-:Y:S01]  /*0260*/  UMOV UR4, 0x400 ;  /* 0x0000040000047882 */ /* 0x000fe20000000000 */
[----:B-1----:R-:W-:Y:S01]  /*0270*/  LOP3.LUT R2, R9, 0x1f, RZ, 0xc0, !PT ;  /* 0x0000001f09027812 */ /* 0x002fe200078ec0ff */
[----:B------:R-:W-:Y:S01]  /*0280*/  BSSY.RECONVERGENT B0, `(.L_x_2) ;  /* 0x000000d000007945 */ /* 0x000fe20003800200 */
[----:B------:R-:W-:-:S03]  /*0290*/  IMAD.MOV.U32 R4, RZ, RZ, RZ ;  /* 0x000000ffff047224 */ /* 0x000fc600078e00ff */
[----:B------:R-:W-:Y:S01]  /*02a0*/  IMAD.MOV.U32 R5, RZ, RZ, R2 ;  /* 0x000000ffff057224 */ /* 0x000fe200078e0002 */
[----:B--2---:R-:W-:-:S06]  /*02b0*/  ULEA UR4, UR5, UR4, 0x18 ;  /* 0x0000000405047291 */ /* 0x004fcc000f8ec0ff */
[----:B------:R-:W-:-:S05]  /*02c0*/  LEA R3, R2, UR4, 0x2 ;  /* 0x0000000402037c11 */ /* 0x000fca000f8e10ff */
[----:B------:R-:W-:-:S07]  /*02d0*/  VIADD R3, R3, 0x200 ;  /* 0x0000020003037836 */ /* 0x000fce0000000000 */
.L_x_3:
[----:B------:R-:W-:Y:S01]  /*02e0*/  LDS R7, [R3+-0x200] ;  /* 0xfffe000003077984 */ /* 0x000fe20000000800 */
[C---:B------:R-:W-:Y:S01]  /*02f0*/  ISETP.GE.U32.AND P0, PT, R5.reuse, 0x60, PT ;  /* 0x000000600500780c */ /* 0x040fe20003f06070 */
[----:B------:R-:W-:Y:S02]  /*0300*/  VIADD R5, R5, 0x20 ;  /* 0x0000002005057836 */ /* 0x000fe40000000000 */
[----:B------:R1:W2:Y:S02]  /*0310*/  LDS R6, [R3] ;  /* 0x0000000003067984 */ /* 0x0002a40000000800 */
[----:B-1----:R-:W-:Y:S02]  /*0320*/  VIADD R3, R3, 0x80 ;  /* 0x0000008003037836 */ /* 0x002fe40000000000 */
[----:B--2---:R-:W-:-:S06]  /*0330*/  FFMA R4, R7, R6, R4 ;  /* 0x0000000607047223 */ /* 0x004fcc0000000004 */
[----:B------:R-:W-:Y:S05]  /*0340*/  @!P0 BRA `(.L_x_3) ;  /* 0xfffffffc00e48947 */ /* 0x000fea000383ffff */
[----:B------:R-:W-:Y:S05]  /*0350*/  BSYNC.RECONVERGENT B0 ;  /* 0x0000000000007941 */ /* 0x000fea0003800200 */
.L_x_2:
[----:B------:R-:W1:Y:S01]  /*0360*/  SHFL.DOWN PT, R3, R4, 0x10, 0x1f ;  /* 0x0a001f0004037f89 */ /* 0x000e6200000e0000 */
[----:B------:R-:W-:Y:S01]  /*0370*/  ISETP.NE.AND P0, PT, R2, RZ, PT ;  /* 0x000000ff0200720c */ /* 0x000fe20003f05270 */
[----:B-1----:R-:W-:-:S05]  /*0380*/  FADD R3, R4, R3 ;  /* 0x0000000304037221 */ /* 0x002fca0000000000 */
[----:B------:R-:W1:Y:S02]  /*0390*/  SHFL.DOWN PT, R6, R3, 0x8, 0x1f ;  /* 0x09001f0003067f89 */ /* 0x000e6400000e0000 */
[----:B-1----:R-:W-:-:S05]  /*03a0*/  FADD R6, R3, R6 ;  /* 0x0000000603067221 */ /* 0x002fca0000000000 */
[----:B------:R-:W1:Y:S02]  /*03b0*/  SHFL.DOWN PT, R5, R6, 0x4, 0x1f ;  /* 0x08801f0006057f89 */ /* 0x000e6400000e0000 */
[----:B-1----:R-:W-:-:S05]  /*03c0*/  FADD R5, R6, R5 ;  /* 0x0000000506057221 */ /* 0x002fca0000000000 */
[----:B------:R-:W1:Y:S02]  /*03d0*/  SHFL.DOWN PT, R8, R5, 0x2, 0x1f ;  /* 0x08401f0005087f89 */ /* 0x000e6400000e0000 */
[----:B-1----:R-:W-:-:S05]  /*03e0*/  FADD R8, R5, R8 ;  /* 0x0000000805087221 */ /* 0x002fca0000000000 */
[----:B------:R1:W2:Y:S01]  /*03f0*/  SHFL.DOWN PT, R7, R8, 0x1, 0x1f ;  /* 0x08201f0008077f89 */ /* 0x0002a200000e0000 */
[----:B------:R-:W-:Y:S05]  /*0400*/  @P0 EXIT ;  /* 0x000000000000094d */ /* 0x000fea0003800000 */
[----:B------:R-:W3:Y:S01]  /*0410*/  LDC.64 R2, c[0x0][0x390] ;  /* 0x0000e400ff027b82 */ /* 0x000ee20000000a00 */
[----:B--2---:R-:W-:Y:S01]  /*0420*/  FADD R7, R8, R7 ;  /* 0x0000000708077221 */ /* 0x004fe20000000000 */
[----:B---3--:R-:W-:-:S05]  /*0430*/  IMAD.WIDE.U32 R2, R0, 0x4, R2 ;  /* 0x0000000400027825 */ /* 0x008fca00078e0002 */
[----:B------:R-:W-:Y:S01]  /*0440*/  STG.E desc[UR6][R2.64], R7 ;  /* 0x0000000702007986 */ /* 0x000fe2000c101906 */
[----:B------:R-:W-:Y:S05]  /*0450*/  EXIT ;  /* 0x000000000000794d */ /* 0x000fea0003800000 */
.L_x_4:
[----:B------:R-:W-:-:S00]  /*0460*/  BRA `(.L_x_4) ;  /* 0xfffffffc00fc7947 */ /* 0x000fc0000383ffff */
[----:B------:R-:W-:-:S00]  /*0470*/  NOP ;  /* 0x0000000000007918 */ /* 0x000fc00000000000 */
        /* <DEDUP_REMOVED lines=8> */
.L_x_6:


//--------------------- .text._Z11mono_kernelPKfS0_Pfi --------------------------
	.section	.text._Z11mono_kernelPKfS0_Pfi,"ax",@progbits
	.align	128
        .global         _Z11mono_kernelPKfS0_Pfi
        .type           _Z11mono_kernelPKfS0_Pfi,@function
        .size           _Z11mono_kernelPKfS0_Pfi,(.L_x_7 - _Z11mono_kernelPKfS0_Pfi)
        .other          _Z11mono_kernelPKfS0_Pfi,@"STO_CUDA_ENTRY STV_DEFAULT"
_Z11mono_kernelPKfS0_Pfi:
.text._Z11mono_kernelPKfS0_Pfi:
[----:B------:R-:W-:Y:S01]  /*0000*/  LDC R1, c[0x0][0x37c] ;  /* 0x0000df00ff017b82 */ /* 0x000fe20000000800 */
[----:B------:R-:W0:Y:S07]  /*0010*/  S2R R0, SR_TID.X ;  /* 0x0000000000007919 */ /* 0x000e2e0000002100 */
[----:B------:R-:W0:Y:S01]  /*0020*/  S2UR UR4, SR_CTAID.X ;  /* 0x00000000000479c3 */ /* 0x000e220000002500 */
[----:B------:R-:W1:Y:S07]  /*0030*/  LDCU UR5, c[0x0][0x398] ;  /* 0x00007300ff0577ac */ /* 0x000e6e0008000800 */
[----:B------:R-:W0:Y:S02]  /*0040*/  LDC R9, c[0x0][0x360] ;  /* 0x0000d800ff097b82 */ /* 0x000e240000000800 */
[----:B0-----:R-:W-:-:S05]  /*0050*/  IMAD R9, R9, UR4, R0 ;  /* 0x0000000409097c24 */ /* 0x001fca000f8e0200 */
[----:B------:R-:W-:-:S04]  /*0060*/  SHF.L.U32 R7, R9, 0x2, RZ ;  /* 0x0000000209077819 */ /* 0x000fc800000006ff */
[----:B-1----:R-:W-:-:S13]  /*0070*/  ISETP.GE.AND P0, PT, R7, UR5, PT ;  /* 0x0000000507007c0c */ /* 0x002fda000bf06270 */
[----:B------:R-:W-:Y:S05]  /*0080*/  @P0 EXIT ;  /* 0x000000000000094d */ /* 0x000fea0003800000 */
[----:B------:R-:W0:Y:S01]  /*0090*/  LDC.64 R2, c[0x0][0x380] ;  /* 0x0000e000ff027b82 */ /* 0x000e220000000a00 */
[----:B------:R-:W1:Y:S07]  /*00a0*/  LDCU.64 UR4, c[0x0][0x358] ;  /* 0x00006b00ff0477ac */ /* 0x000e6e0008000a00 */
[----:B------:R-:W2:Y:S01]  /*00b0*/  LDC.64 R4, c[0x0][0x388] ;  /* 0x0000e200ff047b82 */ /* 0x000ea20000000a00 */
[----:B0-----:R-:W-:-:S05]  /*00c0*/  IMAD.WIDE R2, R7, 0x4, R2 ;  /* 0x0000000407027825 */ /* 0x001fca00078e0202 */
[----:B-1----:R-:W3:Y:S01]  /*00d0*/  LDG.E.CONSTANT R0, desc[UR4][R2.64] ;  /* 0x0000000402007981 */ /* 0x002ee2000c1e9900 */
[----:B--2---:R-:W-:-:S03]  /*00e0*/  IMAD.WIDE R4, R7, 0x4, R4 ;  /* 0x0000000407047825 */ /* 0x004fc600078e0204 */
[----:B------:R-:W2:Y:S01]  /*00f0*/  LDG.E.CONSTANT R13, desc[UR4][R2.64+0x4] ;  /* 0x00000404020d7981 */ /* 0x000ea2000c1e9900 */
[----:B------:R-:W0:Y:S03]  /*0100*/  LDC.64 R6, c[0x0][0x390] ;  /* 0x0000e400ff067b82 */ /* 0x000e260000000a00 */
[----:B------:R-:W3:Y:S04]  /*0110*/  LDG.E.CONSTANT R11, desc[UR4][R4.64] ;  /* 0x00000004040b7981 */ /* 0x000ee8000c1e9900 */
[----:B------:R-:W2:Y:S04]  /*0120*/  LDG.E.CONSTANT R8, desc[UR4][R4.64+0x4] ;  /* 0x0000040404087981 */ /* 0x000ea8000c1e9900 */
[----:B------:R-:W4:Y:S04]  /*0130*/  LDG.E.CONSTANT R15, desc[UR4][R2.64+0x8] ;  /* 0x00000804020f7981 */ /* 0x000f28000c1e9900 */
[----:B------:R-:W4:Y:S04]  /*0140*/  LDG.E.CONSTANT R10, desc[UR4][R4.64+0x8] ;  /* 0x00000804040a7981 */ /* 0x000f28000c1e9900 */
[----:B------:R-:W5:Y:S04]  /*0150*/  LDG.E.CONSTANT R17, desc[UR4][R2.64+0xc] ;  /* 0x00000c0402117981 */ /* 0x000f68000c1e9900 */
[----:B------:R-:W5:Y:S01]  /*0160*/  LDG.E.CONSTANT R12, desc[UR4][R4.64+0xc] ;  /* 0x00000c04040c7981 */ /* 0x000f62000c1e9900 */
[----:B0-----:R-:W-:-:S04]  /*0170*/  IMAD.WIDE R6, R9, 0x4, R6 ;  /* 0x0000000409067825 */ /* 0x001fc800078e0206 */
[----:B---3--:R-:W-:-:S04]  /*0180*/  FFMA R0, R0, R11, RZ ;  /* 0x0000000b00007223 */ /* 0x008fc800000000ff */
[----:B--2---:R-:W-:-:S04]  /*0190*/  FFMA R0, R13, R8, R0 ;  /* 0x000000080d007223 */ /* 0x004fc80000000000 */
[----:B----4-:R-:W-:-:S04]  /*01a0*/  FFMA R0, R15, R10, R0 ;  /* 0x0000000a0f007223 */ /* 0x010fc80000000000 */
[----:B-----5:R-:W-:-:S05]  /*01b0*/  FFMA R17, R17, R12, R0 ;  /* 0x0000000c11117223 */ /* 0x020fca0000000000 */
[----:B------:R-:W-:Y:S01]  /*01c0*/  STG.E desc[UR4][R6.64], R17 ;  /* 0x0000001106007986 */ /* 0x000fe2000c101904 */
[----:B------:R-:W-:Y:S05]  /*01d0*/  EXIT ;  /* 0x000000000000794d */ /* 0x000fea0003800000 */
.L_x_5:
        /* <DEDUP_REMOVED lines=10> */
.L_x_7:


//--------------------- .nv.shared._Z9ws_kernelPKfS0_Pfi --------------------------
	.section	.nv.shared._Z9ws_kernelPKfS0_Pfi,"aw",@nobits
	.sectionflags	@""
	.align	16
	.zero		1024


//--------------------- .nv.shared.reserved.0     --------------------------
	.section	.nv.shared.reserved.0,"aw",@nobits
	.weak		__nv_reservedSMEM_offset_0_alias
	.size		__nv_reservedSMEM_offset_0_alias, 0, 64
	.other		__nv_reservedSMEM_offset_0_alias,@"STO_CUDA_RESERVED_SHARED STV_DEFAULT"
__nv_reservedSMEM_offset_0_alias:
	.zero		0
	.zero		64


//--------------------- .nv.shared._Z11mono_kernelPKfS0_Pfi --------------------------
	.section	.nv.shared._Z11mono_kernelPKfS0_Pfi,"aw",@nobits
	.sectionflags	@""
	.align	16
	.zero		1024


//--------------------- .nv.constant0._Z9ws_kernelPKfS0_Pfi --------------------------
	.section	.nv.constant0._Z9ws_kernelPKfS0_Pfi,"a",@progbits
	.sectionflags	@""
	.align	4
.nv.constant0._Z9ws_kernelPKfS0_Pfi:
	.zero		924


//--------------------- .nv.constant0._Z11mono_kernelPKfS0_Pfi --------------------------
	.section	.nv.constant0._Z11mono_kernelPKfS0_Pfi,"a",@progbits
	.sectionflags	@""
	.align	4
.nv.constant0._Z11mono_kernelPKfS0_Pfi:
	.zero		924


//--------------------- SYMBOLS --------------------------

	.type		.nv.reservedSmem.offset0,@object
	.size		.nv.reservedSmem.offset0,0x4
	.type		.nv.reservedSmem.cap,@object
	.size		.nv.reservedSmem.cap,0x4
